//
// Generated by NVIDIA NVVM Compiler
//
// Compiler Build ID: CL-36424714
// Cuda compilation tools, release 13.0, V13.0.88
// Based on NVVM 20.0.0
//

.version 9.0
.target sm_100
.address_size 64

	// .globl	_Z10readsharedv
.extern .shared .align 16 .b8 array[];

.visible .entry _Z10readsharedv()
{
	.reg .b32 	%r<13>;

	mov.u32 	%r1, %tid.x;
	shl.b32 	%r2, %r1, 2;
	mov.u32 	%r3, array;
	add.s32 	%r4, %r3, %r2;
	mov.b32 	%r5, 0;
	st.shared.u32 	[%r4], %r5;
	mov.b32 	%r6, 1065353216;
	st.shared.u32 	[%r4+128], %r6;
	mov.b32 	%r7, 1073741824;
	st.shared.u32 	[%r4+256], %r7;
	mov.b32 	%r8, 1077936128;
	st.shared.u32 	[%r4+384], %r8;
	mov.b32 	%r9, 1082130432;
	st.shared.u32 	[%r4+512], %r9;
	mov.b32 	%r10, 1084227584;
	st.shared.u32 	[%r4+640], %r10;
	mov.b32 	%r11, 1086324736;
	st.shared.u32 	[%r4+768], %r11;
	mov.b32 	%r12, 1088421888;
	st.shared.u32 	[%r4+896], %r12;
	ret;

}


// ===== COMPILED SASS (sm_100) =====

	.target	sm_100

	.elftype	@"ET_EXEC"


//--------------------- .note.nv.tkinfo           --------------------------
	.section	.note.nv.tkinfo,"",@"SHT_NOTE"
	.sectionflags	@"SHF_NOTE_NV_TKINFO"
	.tkinfo
        /*0018*/ 	.word	0x00000002
        /*0030*/ 	.string	""
        /*0030*/ 	.string	"ptxas"
        /*0030*/ 	.string	"Cuda compilation tools, release 13.0, V13.0.88"
        /*0030*/ 	.string	"Build cuda_13.0.r13.0/compiler.36424714_0"
        /*0030*/ 	.string	"-arch sm_100 -m 64 "



//--------------------- .note.nv.cuinfo           --------------------------
	.section	.note.nv.cuinfo,"",@"SHT_NOTE"
	.sectionflags	@"SHF_NOTE_NV_CUINFO"
        /*0018*/ 	.short	0x0002
        /*001a*/ 	.short	0x0064
        /*001c*/ 	.short	0x0082
	.zero		2


//--------------------- .nv.info                  --------------------------
	.section	.nv.info,"",@"SHT_CUDA_INFO"
	.align	4


	//----- nvinfo : EIATTR_REGCOUNT
	.align		4
        /*0000*/ 	.byte	0x04, 0x2f
        /*0002*/ 	.short	(.L_1 - .L_0)
	.align		4
.L_0:
        /*0004*/ 	.word	index@(_Z10readsharedv)
        /*0008*/ 	.word	0x00000012


	//----- nvinfo : EIATTR_FRAME_SIZE
	.align		4
.L_1:
        /*000c*/ 	.byte	0x04, 0x11
        /*000e*/ 	.short	(.L_3 - .L_2)
	.align		4
.L_2:
        /*0010*/ 	.word	index@(_Z10readsharedv)
        /*0014*/ 	.word	0x00000000


	//----- nvinfo : EIATTR_MIN_STACK_SIZE
	.align		4
.L_3:
        /*0018*/ 	.byte	0x04, 0x12
        /*001a*/ 	.short	(.L_5 - .L_4)
	.align		4
.L_4:
        /*001c*/ 	.word	index@(_Z10readsharedv)
        /*0020*/ 	.word	0x00000000
.L_5:


//--------------------- .nv.compat                --------------------------
	.section	.nv.compat,"",@"SHT_CUDA_COMPAT_INFO"
	.align	4
        /*0000*/ 	.byte	0x02, 0x09, 0x00, 0x00, 0x02, 0x02, 0x01, 0x00, 0x02, 0x05, 0x05, 0x00, 0x03, 0x07, 0x01, 0x01
        /*0010*/ 	.byte	0x02, 0x03, 0x00, 0x00, 0x02, 0x06, 0x01, 0x00, 0x04, 0x0b, 0x08, 0x00, 0x09, 0x00, 0x00, 0x00
        /*0020*/ 	.byte	0x00, 0x00, 0x00, 0x00


//--------------------- .nv.info._Z10readsharedv  --------------------------
	.section	.nv.info._Z10readsharedv,"",@"SHT_CUDA_INFO"
	.sectionflags	@""
	.align	4


	//----- nvinfo : EIATTR_CUDA_API_VERSION
	.align		4
        /*0000*/ 	.byte	0x04, 0x37
        /*0002*/ 	.short	(.L_7 - .L_6)
.L_6:
        /*0004*/ 	.word	0x00000082


	//----- nvinfo : EIATTR_SPARSE_MMA_MASK
	.align		4
.L_7:
        /*0008*/ 	.byte	0x03, 0x50
        /*000a*/ 	.short	0x0000


	//----- nvinfo : EIATTR_MAXREG_COUNT
	.align		4
        /*000c*/ 	.byte	0x03, 0x1b
        /*000e*/ 	.short	0x00ff


	//----- nvinfo : EIATTR_MERCURY_ISA_VERSION
	.align		4
        /*0010*/ 	.byte	0x03, 0x5f
        /*0012*/ 	.short	0x0101


	//----- nvinfo : EIATTR_VRC_CTA_INIT_COUNT
	.align		4
        /*0014*/ 	.byte	0x02, 0x4a
	.zero		1
	.zero		1


	//----- nvinfo : EIATTR_EXIT_INSTR_OFFSETS
	.align		4
        /*0018*/ 	.byte	0x04, 0x1c
        /*001a*/ 	.short	(.L_9 - .L_8)


	//   ....[0]....
.L_8:
        /*001c*/ 	.word	0x00000150


	//----- nvinfo : EIATTR_SW_WAR
	.align		4
.L_9:
        /*0020*/ 	.byte	0x04, 0x36
        /*0022*/ 	.short	(.L_11 - .L_10)
.L_10:
        /*0024*/ 	.word	0x00000008
.L_11:


//--------------------- .nv.callgraph             --------------------------
	.section	.nv.callgraph,"",@"SHT_CUDA_CALLGRAPH"
	.align	4
	.sectionentsize	8
	.align		4
        /*0000*/ 	.word	0x00000000
	.align		4
        /*0004*/ 	.word	0xffffffff
	.align		4
        /*0008*/ 	.word	0x00000000
	.align		4
        /*000c*/ 	.word	0xfffffffe
	.align		4
        /*0010*/ 	.word	0x00000000
	.align		4
        /*0014*/ 	.word	0xfffffffd
	.align		4
        /*0018*/ 	.word	0x00000000
	.align		4
        /*001c*/ 	.word	0xfffffffc


//--------------------- .text._Z10readsharedv     --------------------------
	.section	.text._Z10readsharedv,"ax",@progbits
	.align	128
        .global         _Z10readsharedv
        .type           _Z10readsharedv,@function
        .size           _Z10readsharedv,(.L_x_1 - _Z10readsharedv)
        .other          _Z10readsharedv,@"STO_CUDA_ENTRY STV_DEFAULT"
_Z10readsharedv:
.text._Z10readsharedv:
[----:B------:R-:W-:Y:S01]  /*0000*/  LDC R1, c[0x0][0x37c] ;  /* 0x0000df00ff017b82 */ /* 0x000fe20000000800 */
[----:B------:R-:W0:Y:S07]  /*0010*/  S2R R0, SR_TID.X ;  /* 0x0000000000007919 */ /* 0x000e2e0000002100 */
[----:B------:R-:W1:Y:S01]  /*0020*/  S2UR UR5, SR_CgaCtaId ;  /* 0x00000000000579c3 */ /* 0x000e620000008800 */
[----:B------:R-:W-:Y:S01]  /*0030*/  UMOV UR4, 0x400 ;  /* 0x0000040000047882 */ /* 0x000fe20000000000 */
[----:B------:R-:W-:-:S02]  /*0040*/  HFMA2 R5, -RZ, RZ, 2, 0 ;  /* 0x40000000ff057431 */ /* 0x000fc400000001ff */
[----:B------:R-:W-:Y:S02]  /*0050*/  IMAD.MOV.U32 R3, RZ, RZ, 0x3f800000 ;  /* 0x3f800000ff037424 */ /* 0x000fe400078e00ff */
[----:B------:R-:W-:Y:S02]  /*0060*/  HFMA2 R13, -RZ, RZ, 2.375, 0 ;  /* 0x40c00000ff0d7431 */ /* 0x000fe400000001ff */
[----:B------:R-:W-:Y:S01]  /*0070*/  IMAD.MOV.U32 R7, RZ, RZ, 0x40400000 ;  /* 0x40400000ff077424 */ /* 0x000fe200078e00ff */
[----:B------:R-:W-:Y:S01]  /*0080*/  MOV R9, 0x40800000 ;  /* 0x4080000000097802 */ /* 0x000fe20000000f00 */
[----:B------:R-:W-:Y:S02]  /*0090*/  IMAD.MOV.U32 R11, RZ, RZ, 0x40a00000 ;  /* 0x40a00000ff0b7424 */ /* 0x000fe400078e00ff */
[----:B------:R-:W-:Y:S01]  /*00a0*/  IMAD.MOV.U32 R15, RZ, RZ, 0x40e00000 ;  /* 0x40e00000ff0f7424 */ /* 0x000fe200078e00ff */
[----:B-1----:R-:W-:-:S06]  /*00b0*/  ULEA UR4, UR5, UR4, 0x18 ;  /* 0x0000000405047291 */ /* 0x002fcc000f8ec0ff */
[----:B0-----:R-:W-:-:S05]  /*00c0*/  LEA R0, R0, UR4, 0x2 ;  /* 0x0000000400007c11 */ /* 0x001fca000f8e10ff */
[----:B------:R-:W-:Y:S04]  /*00d0*/  STS [R0+0x80], R3 ;  /* 0x0000800300007388 */ /* 0x000fe80000000800 */
[----:B------:R-:W-:Y:S04]  /*00e0*/  STS [R0+0x100], R5 ;  /* 0x0001000500007388 */ /* 0x000fe80000000800 */
[----:B------:R-:W-:Y:S04]  /*00f0*/  STS [R0+0x180], R7 ;  /* 0x0001800700007388 */ /* 0x000fe80000000800 */
[----:B------:R-:W-:Y:S04]  /*0100*/  STS [R0+0x200], R9 ;  /* 0x0002000900007388 */ /* 0x000fe80000000800 */
[----:B------:R-:W-:Y:S04]  /*0110*/  STS [R0+0x280], R11 ;  /* 0x0002800b00007388 */ /* 0x000fe80000000800 */
[----:B------:R-:W-:Y:S04]  /*0120*/  STS [R0+0x300], R13 ;  /* 0x0003000d00007388 */ /* 0x000fe80000000800 */
[----:B------:R-:W-:Y:S04]  /*0130*/  STS [R0+0x380], R15 ;  /* 0x0003800f00007388 */ /* 0x000fe80000000800 */
[----:B------:R-:W-:Y:S01]  /*0140*/  STS [R0], RZ ;  /* 0x000000ff00007388 */ /* 0x000fe20000000800 */
[----:B------:R-:W-:Y:S05]  /*0150*/  EXIT ;  /* 0x000000000000794d */ /* 0x000fea0003800000 */
.L_x_0:
[----:B------:R-:W-:-:S00]  /*0160*/  BRA `(.L_x_0) ;  /* 0xfffffffc00fc7947 */ /* 0x000fc0000383ffff */
[----:B------:R-:W-:-:S00]  /*0170*/  NOP ;  /* 0x0000000000007918 */ /* 0x000fc00000000000 */
        /* <DEDUP_REMOVED lines=8> */
.L_x_1:


//--------------------- .nv.shared._Z10readsharedv --------------------------
	.section	.nv.shared._Z10readsharedv,"aw",@nobits
	.sectionflags	@""
	.align	16
	.zero		1024


//--------------------- .nv.shared.reserved.0     --------------------------
	.section	.nv.shared.reserved.0,"aw",@nobits
	.weak		__nv_reservedSMEM_offset_0_alias
	.size		__nv_reservedSMEM_offset_0_alias, 0, 64
	.other		__nv_reservedSMEM_offset_0_alias,@"STO_CUDA_RESERVED_SHARED STV_DEFAULT"
__nv_reservedSMEM_offset_0_alias:
	.zero		0
	.zero		64


//--------------------- .nv.constant0._Z10readsharedv --------------------------
	.section	.nv.constant0._Z10readsharedv,"a",@progbits
	.sectionflags	@""
	.align	4
.nv.constant0._Z10readsharedv:
	.zero		896


//--------------------- SYMBOLS --------------------------

	.type		.nv.reservedSmem.offset0,@object
	.size		.nv.reservedSmem.offset0,0x4
	.type		.nv.reservedSmem.cap,@object
	.size		.nv.reservedSmem.cap,0x4
